	.headerflags	@"EF_CUDA_TEXMODE_UNIFIED EF_CUDA_64BIT_ADDRESS EF_CUDA_ACCELERATORS EF_CUDA_SM90 EF_CUDA_VIRTUAL_SM(EF_CUDA_SM90)"
	.elftype	@"ET_EXEC"


//--------------------- .nv.info                  --------------------------
	.section	.nv.info,"",@"SHT_CUDA_INFO"
	.align	4


	//----- nvinfo : EIATTR_REGCOUNT
	.align		4
        /*0000*/ 	.byte	0x04, 0x2f
        /*0002*/ 	.short	(.L_2 - .L_1)
	.align		4
.L_1:
        /*0004*/ 	.word	index@(triton_red_fused__to_copy_add_mean_mul_pow_rsqrt_8)
        /*0008*/ 	.word	0x0000001a


	//----- nvinfo : EIATTR_MIN_STACK_SIZE
	.align		4
.L_2:
        /*000c*/ 	.byte	0x04, 0x12
        /*000e*/ 	.short	(.L_4 - .L_3)
	.align		4
.L_3:
        /*0010*/ 	.word	index@(triton_red_fused__to_copy_add_mean_mul_pow_rsqrt_8)
        /*0014*/ 	.word	0x00000000


	//----- nvinfo : EIATTR_FRAME_SIZE
	.align		4
.L_4:
        /*0018*/ 	.byte	0x04, 0x11
        /*001a*/ 	.short	(.L_6 - .L_5)
	.align		4
.L_5:
        /*001c*/ 	.word	index@(triton_red_fused__to_copy_add_mean_mul_pow_rsqrt_8)
        /*0020*/ 	.word	0x00000000


	//----- nvinfo : EIATTR_MIN_STACK_SIZE
	.align		4
.L_6:
        /*0024*/ 	.byte	0x04, 0x12
        /*0026*/ 	.short	(.L_8 - .L_7)
	.align		4
.L_7:
        /*0028*/ 	.word	index@(triton_red_fused__to_copy_add_mean_mul_pow_rsqrt_8)
        /*002c*/ 	.word	0x00000000
.L_8:


//--------------------- .nv.info.triton_red_fused__to_copy_add_mean_mul_pow_rsqrt_8 --------------------------
	.section	.nv.info.triton_red_fused__to_copy_add_mean_mul_pow_rsqrt_8,"",@"SHT_CUDA_INFO"
	.sectionflags	@""
	.align	4


	//----- nvinfo : EIATTR_CUDA_API_VERSION
	.align		4
        /*0000*/ 	.byte	0x04, 0x37
        /*0002*/ 	.short	(.L_10 - .L_9)
.L_9:
        /*0004*/ 	.word	0x0000007c


	//----- nvinfo : EIATTR_KPARAM_INFO
	.align		4
.L_10:
        /*0008*/ 	.byte	0x04, 0x17
        /*000a*/ 	.short	(.L_12 - .L_11)
.L_11:
        /*000c*/ 	.word	0x00000000
        /*0010*/ 	.short	0x0008
        /*0012*/ 	.short	0x0038
        /*0014*/ 	.byte	0x00, 0xf4, 0x21, 0x00


	//----- nvinfo : EIATTR_KPARAM_INFO
	.align		4
.L_12:
        /*0018*/ 	.byte	0x04, 0x17
        /*001a*/ 	.short	(.L_14 - .L_13)
.L_13:
        /*001c*/ 	.word	0x00000000
        /*0020*/ 	.short	0x0007
        /*0022*/ 	.short	0x0034
        /*0024*/ 	.byte	0x00, 0xf0, 0x11, 0x00


	//----- nvinfo : EIATTR_KPARAM_INFO
	.align		4
.L_14:
        /*0028*/ 	.byte	0x04, 0x17
        /*002a*/ 	.short	(.L_16 - .L_15)
.L_15:
        /*002c*/ 	.word	0x00000000
        /*0030*/ 	.short	0x0006
        /*0032*/ 	.short	0x0030
        /*0034*/ 	.byte	0x00, 0xf0, 0x11, 0x00


	//----- nvinfo : EIATTR_KPARAM_INFO
	.align		4
.L_16:
        /*0038*/ 	.byte	0x04, 0x17
        /*003a*/ 	.short	(.L_18 - .L_17)
.L_17:
        /*003c*/ 	.word	0x00000000
        /*0040*/ 	.short	0x0005
        /*0042*/ 	.short	0x0028
        /*0044*/ 	.byte	0x00, 0xf4, 0x21, 0x00


	//----- nvinfo : EIATTR_KPARAM_INFO
	.align		4
.L_18:
        /*0048*/ 	.byte	0x04, 0x17
        /*004a*/ 	.short	(.L_20 - .L_19)
.L_19:
        /*004c*/ 	.word	0x00000000
        /*0050*/ 	.short	0x0004
        /*0052*/ 	.short	0x0020
        /*0054*/ 	.byte	0x00, 0xf4, 0x21, 0x00


	//----- nvinfo : EIATTR_KPARAM_INFO
	.align		4
.L_20:
        /*0058*/ 	.byte	0x04, 0x17
        /*005a*/ 	.short	(.L_22 - .L_21)
.L_21:
        /*005c*/ 	.word	0x00000000
        /*0060*/ 	.short	0x0003
        /*0062*/ 	.short	0x0018
        /*0064*/ 	.byte	0x00, 0xf4, 0x21, 0x00


	//----- nvinfo : EIATTR_KPARAM_INFO
	.align		4
.L_22:
        /*0068*/ 	.byte	0x04, 0x17
        /*006a*/ 	.short	(.L_24 - .L_23)
.L_23:
        /*006c*/ 	.word	0x00000000
        /*0070*/ 	.short	0x0002
        /*0072*/ 	.short	0x0010
        /*0074*/ 	.byte	0x00, 0xf4, 0x21, 0x00


	//----- nvinfo : EIATTR_KPARAM_INFO
	.align		4
.L_24:
        /*0078*/ 	.byte	0x04, 0x17
        /*007a*/ 	.short	(.L_26 - .L_25)
.L_25:
        /*007c*/ 	.word	0x00000000
        /*0080*/ 	.short	0x0001
        /*0082*/ 	.short	0x0008
        /*0084*/ 	.byte	0x00, 0xf4, 0x21, 0x00


	//----- nvinfo : EIATTR_KPARAM_INFO
	.align		4
.L_26:
        /*0088*/ 	.byte	0x04, 0x17
        /*008a*/ 	.short	(.L_28 - .L_27)
.L_27:
        /*008c*/ 	.word	0x00000000
        /*0090*/ 	.short	0x0000
        /*0092*/ 	.short	0x0000
        /*0094*/ 	.byte	0x00, 0xf4, 0x21, 0x00


	//----- nvinfo : EIATTR_SPARSE_MMA_MASK
	.align		4
.L_28:
        /*0098*/ 	.byte	0x03, 0x50
        /*009a*/ 	.short	0x0000


	//----- nvinfo : EIATTR_MAXREG_COUNT
	.align		4
        /*009c*/ 	.byte	0x03, 0x1b
        /*009e*/ 	.short	0x00ff


	//----- nvinfo : EIATTR_COOP_GROUP_MASK_REGIDS
	.align		4
        /*00a0*/ 	.byte	0x04, 0x29
        /*00a2*/ 	.short	(.L_30 - .L_29)


	//   ....[0]....
.L_29:
        /*00a4*/ 	.word	0xffffffff


	//   ....[1]....
        /*00a8*/ 	.word	0xffffffff


	//   ....[2]....
        /*00ac*/ 	.word	0xffffffff


	//----- nvinfo : EIATTR_COOP_GROUP_INSTR_OFFSETS
	.align		4
.L_30:
        /*00b0*/ 	.byte	0x04, 0x28
        /*00b2*/ 	.short	(.L_32 - .L_31)


	//   ....[0]....
.L_31:
        /*00b4*/ 	.word	0x00000330


	//   ....[1]....
        /*00b8*/ 	.word	0x00000390


	//   ....[2]....
        /*00bc*/ 	.word	0x000003c0


	//----- nvinfo : EIATTR_EXIT_INSTR_OFFSETS
	.align		4
.L_32:
        /*00c0*/ 	.byte	0x04, 0x1c
        /*00c2*/ 	.short	(.L_34 - .L_33)


	//   ....[0]....
.L_33:
        /*00c4*/ 	.word	0x000006a0


	//----- nvinfo : EIATTR_REQNTID
	.align		4
.L_34:
        /*00c8*/ 	.byte	0x04, 0x10
        /*00ca*/ 	.short	(.L_36 - .L_35)
.L_35:
        /*00cc*/ 	.word	0x00000040
        /*00d0*/ 	.word	0x00000001
        /*00d4*/ 	.word	0x00000001


	//----- nvinfo : EIATTR_CRS_STACK_SIZE
	.align		4
.L_36:
        /*00d8*/ 	.byte	0x04, 0x1e
        /*00da*/ 	.short	(.L_38 - .L_37)
.L_37:
        /*00dc*/ 	.word	0x00000000


	//----- nvinfo : EIATTR_CBANK_PARAM_SIZE
	.align		4
.L_38:
        /*00e0*/ 	.byte	0x03, 0x19
        /*00e2*/ 	.short	0x0040


	//----- nvinfo : EIATTR_PARAM_CBANK
	.align		4
        /*00e4*/ 	.byte	0x04, 0x0a
        /*00e6*/ 	.short	(.L_40 - .L_39)
	.align		4
.L_39:
        /*00e8*/ 	.word	index@(.nv.constant0.triton_red_fused__to_copy_add_mean_mul_pow_rsqrt_8)
        /*00ec*/ 	.short	0x0210
        /*00ee*/ 	.short	0x0040


	//----- nvinfo : EIATTR_SW_WAR
	.align		4
.L_40:
        /*00f0*/ 	.byte	0x04, 0x36
        /*00f2*/ 	.short	(.L_42 - .L_41)
.L_41:
        /*00f4*/ 	.word	0x00000008
.L_42:


//--------------------- .nv.callgraph             --------------------------
	.section	.nv.callgraph,"",@"SHT_CUDA_CALLGRAPH"
	.align	4
	.sectionentsize	8
	.align		4
        /*0000*/ 	.word	0x00000000
	.align		4
        /*0004*/ 	.word	0xffffffff
	.align		4
        /*0008*/ 	.word	0x00000000
	.align		4
        /*000c*/ 	.word	0xfffffffe
	.align		4
        /*0010*/ 	.word	0x00000000
	.align		4
        /*0014*/ 	.word	0xfffffffd
	.align		4
        /*0018*/ 	.word	0x00000000
	.align		4
        /*001c*/ 	.word	0xfffffffc


//--------------------- .nv.constant4             --------------------------
	.section	.nv.constant4,"a",@progbits
	.align	8
	.align		8
.nv.constant4:
        /*0000*/ 	.dword	_$_str


//--------------------- .text.triton_red_fused__to_copy_add_mean_mul_pow_rsqrt_8 --------------------------
	.section	.text.triton_red_fused__to_copy_add_mean_mul_pow_rsqrt_8,"ax",@progbits
	.sectionflags	@"SHF_BARRIERS=1"
	.align	128
        .global         triton_red_fused__to_copy_add_mean_mul_pow_rsqrt_8
        .type           triton_red_fused__to_copy_add_mean_mul_pow_rsqrt_8,@function
        .size           triton_red_fused__to_copy_add_mean_mul_pow_rsqrt_8,(.L_x_6 - triton_red_fused__to_copy_add_mean_mul_pow_rsqrt_8)
        .other          triton_red_fused__to_copy_add_mean_mul_pow_rsqrt_8,@"STO_CUDA_ENTRY STV_DEFAULT"
triton_red_fused__to_copy_add_mean_mul_pow_rsqrt_8:
.text.triton_red_fused__to_copy_add_mean_mul_pow_rsqrt_8:
[----:B------:R-:W0:Y:S02]  /*0000*/  LDC R1, c[0x0][0x28] ;  /* 0x00000a00ff017b82 */ /* 0x000e240000000800 */
[----:B------:R-:W1:Y:S01]  /*0010*/  S2R R10, SR_TID.X ;  /* 0x00000000000a7919 */ /* 0x000e620000002100 */
[----:B------:R-:W-:Y:S01]  /*0020*/  ULDC UR4, c[0x0][0x240] ;  /* 0x0000900000047ab9 */ /* 0x000fe20000000800 */
[----:B------:R-:W-:Y:S01]  /*0030*/  ULDC.64 UR6, c[0x0][0x208] ;  /* 0x0000820000067ab9 */ /* 0x000fe20000000a00 */
[----:B------:R-:W2:Y:S01]  /*0040*/  S2R R3, SR_CTAID.X ;  /* 0x0000000000037919 */ /* 0x000ea20000002500 */
[----:B-1----:R-:W-:Y:S02]  /*0050*/  SHF.R.U32.HI R11, RZ, 0x3, R10 ;  /* 0x00000003ff0b7819 */ /* 0x002fe4000001160a */
[C---:B------:R-:W-:Y:S01]  /*0060*/  LOP3.LUT P0, RZ, R10.reuse, 0x20, RZ, 0xc0, !PT ;  /* 0x000000200aff7812 */ /* 0x040fe2000780c0ff */
[----:B--2---:R-:W-:Y:S01]  /*0070*/  IMAD.SHL.U32 R3, R3, 0x4, RZ ;  /* 0x0000000403037824 */ /* 0x004fe200078e00ff */
[----:B------:R-:W-:Y:S02]  /*0080*/  SGXT.U32 R11, R11, 0x2 ;  /* 0x000000020b0b781a */ /* 0x000fe40000000000 */
[----:B------:R-:W-:-:S02]  /*0090*/  LOP3.LUT R2, R10, 0x7, RZ, 0xc0, !PT ;  /* 0x000000070a027812 */ /* 0x000fc400078ec0ff */
[----:B------:R-:W-:Y:S02]  /*00a0*/  LOP3.LUT R5, R11, R3, RZ, 0xfc, !PT ;  /* 0x000000030b057212 */ /* 0x000fe400078efcff */
[----:B------:R-:W-:Y:S02]  /*00b0*/  LOP3.LUT R18, R10, 0x3, RZ, 0xc0, !PT ;  /* 0x000000030a127812 */ /* 0x000fe400078ec0ff */
[C---:B------:R-:W-:Y:S02]  /*00c0*/  ISETP.GE.AND P2, PT, R5.reuse, UR4, PT ;  /* 0x0000000405007c0c */ /* 0x040fe4000bf46270 */
[C---:B------:R-:W-:Y:S02]  /*00d0*/  ISETP.LT.AND P0, PT, R5.reuse, UR4, !P0 ;  /* 0x0000000405007c0c */ /* 0x040fe4000c701270 */
[----:B------:R-:W-:Y:S02]  /*00e0*/  LOP3.LUT R3, R3, 0x3, R10, 0xf8, !PT ;  /* 0x0000000303037812 */ /* 0x000fe400078ef80a */
[----:B------:R-:W-:-:S07]  /*00f0*/  LEA R0, R5, R2, 0xc ;  /* 0x0000000205007211 */ /* 0x000fce00078e60ff */
[----:B------:R-:W-:Y:S05]  /*0100*/  @!P2 BRA `(.L_x_0) ;  /* 0x000000000028a947 */ /* 0x000fea0003800000 */
[----:B------:R-:W1:Y:S01]  /*0110*/  LDC.64 R4, c[0x0][0x210] ;  /* 0x00008400ff047b82 */ /* 0x000e620000000a00 */
[----:B------:R-:W-:-:S07]  /*0120*/  IMAD.MOV.U32 R8, RZ, RZ, -0x8 ;  /* 0xfffffff8ff087424 */ /* 0x000fce00078e00ff */
.L_x_1:
[----:B------:R-:W-:-:S04]  /*0130*/  IADD3 R8, R8, 0x8, RZ ;  /* 0x0000000808087810 */ /* 0x000fc80007ffe0ff */
[----:B-1----:R-:W-:Y:S02]  /*0140*/  LOP3.LUT R7, R0, R8, RZ, 0xfc, !PT ;  /* 0x0000000800077212 */ /* 0x002fe400078efcff */
[----:B------:R-:W-:-:S03]  /*0150*/  ISETP.GE.U32.AND P1, PT, R8, 0xff8, PT ;  /* 0x00000ff80800780c */ /* 0x000fc60003f26070 */
[----:B------:R-:W-:-:S05]  /*0160*/  IMAD.WIDE R6, R7, 0x2, R4 ;  /* 0x0000000207067825 */ /* 0x000fca00078e0204 */
[----:B------:R1:W-:Y:S05]  /*0170*/  @P0 STG.E.U16 desc[UR6][R6.64], RZ ;  /* 0x000000ff06000986 */ /* 0x0003ea000c101506 */
[----:B------:R-:W-:Y:S05]  /*0180*/  @!P1 BRA `(.L_x_1) ;  /* 0xfffffffc00e89947 */ /* 0x000fea000383ffff */
[----:B------:R-:W-:Y:S01]  /*0190*/  IMAD.MOV.U32 R19, RZ, RZ, RZ ;  /* 0x000000ffff137224 */ /* 0x000fe200078e00ff */
[----:B------:R-:W-:Y:S06]  /*01a0*/  BRA `(.L_x_2) ;  /* 0x00000000005c7947 */ /* 0x000fec0003800000 */
.L_x_0:
[----:B------:R-:W1:Y:S01]  /*01b0*/  LDC.64 R8, c[0x0][0x210] ;  /* 0x00008400ff087b82 */ /* 0x000e620000000a00 */
[----:B------:R-:W-:Y:S01]  /*01c0*/  HFMA2.MMA R19, -RZ, RZ, 0, 0 ;  /* 0x00000000ff137435 */ /* 0x000fe200000001ff */
[----:B------:R-:W-:-:S06]  /*01d0*/  IMAD.MOV.U32 R21, RZ, RZ, -0x8 ;  /* 0xfffffff8ff157424 */ /* 0x000fcc00078e00ff */
[----:B------:R-:W2:Y:S08]  /*01e0*/  LDC.64 R6, c[0x0][0x220] ;  /* 0x00008800ff067b82 */ /* 0x000eb00000000a00 */
[----:B------:R-:W3:Y:S02]  /*01f0*/  LDC.64 R4, c[0x0][0x228] ;  /* 0x00008a00ff047b82 */ /* 0x000ee40000000a00 */
.L_x_3:
[----:B------:R-:W-:-:S04]  /*0200*/  IADD3 R21, R21, 0x8, RZ ;  /* 0x0000000815157810 */ /* 0x000fc80007ffe0ff */
[----:B-1----:R-:W-:-:S05]  /*0210*/  LOP3.LUT R17, R0, R21, RZ, 0xfc, !PT ;  /* 0x0000001500117212 */ /* 0x002fca00078efcff */
[----:B--2---:R-:W-:-:S04]  /*0220*/  IMAD.WIDE R12, R17, 0x2, R6 ;  /* 0x00000002110c7825 */ /* 0x004fc800078e0206 */
[C---:B---3--:R-:W-:Y:S02]  /*0230*/  IMAD.WIDE R14, R17.reuse, 0x2, R4 ;  /* 0x00000002110e7825 */ /* 0x048fe400078e0204 */
[----:B------:R-:W2:Y:S02]  /*0240*/  LDG.E.EF.U16 R12, desc[UR6][R12.64] ;  /* 0x000000060c0c7981 */ /* 0x000ea4000c0e1500 */
[----:B------:R-:W-:Y:S02]  /*0250*/  IMAD.WIDE R16, R17, 0x2, R8 ;  /* 0x0000000211107825 */ /* 0x000fe400078e0208 */
[----:B------:R-:W3:Y:S04]  /*0260*/  LDG.E.EF.U16 R14, desc[UR6][R14.64] ;  /* 0x000000060e0e7981 */ /* 0x000ee8000c0e1500 */
[----:B------:R-:W4:Y:S01]  /*0270*/  LDG.E.EF.U16 R22, desc[UR6][R16.64] ;  /* 0x0000000610167981 */ /* 0x000f22000c0e1500 */
[----:B------:R-:W-:Y:S01]  /*0280*/  ISETP.GE.U32.AND P1, PT, R21, 0xff8, PT ;  /* 0x00000ff81500780c */ /* 0x000fe20003f26070 */
[----:B--2---:R-:W-:-:S02]  /*0290*/  HADD2.F32 R20, -RZ, R12.H0_H0 ;  /* 0x2000000cff147230 */ /* 0x004fc40000004100 */
[----:B---3--:R-:W-:Y:S02]  /*02a0*/  HADD2.F32 R23, -RZ, R14.H0_H0 ;  /* 0x2000000eff177230 */ /* 0x008fe40000004100 */
[----:B----4-:R-:W-:-:S03]  /*02b0*/  HADD2.F32 R22, -RZ, R22.H0_H0 ;  /* 0x20000016ff167230 */ /* 0x010fc60000004100 */
[----:B------:R-:W-:-:S04]  /*02c0*/  FADD R23, R20, R23 ;  /* 0x0000001714177221 */ /* 0x000fc80000000000 */
[----:B------:R-:W-:-:S05]  /*02d0*/  FADD R22, R22, R23 ;  /* 0x0000001716167221 */ /* 0x000fca0000000000 */
[----:B------:R-:W-:-:S05]  /*02e0*/  F2FP.F16.F32.PACK_AB R13, RZ, R22 ;  /* 0x00000016ff0d723e */ /* 0x000fca00000000ff */
[----:B------:R1:W-:Y:S01]  /*02f0*/  @P0 STG.E.U16 desc[UR6][R16.64], R13 ;  /* 0x0000000d10000986 */ /* 0x0003e2000c101506 */
[----:B------:R-:W-:Y:S01]  /*0300*/  FFMA R19, R22, R22, R19 ;  /* 0x0000001616137223 */ /* 0x000fe20000000013 */
[----:B------:R-:W-:Y:S06]  /*0310*/  @!P1 BRA `(.L_x_3) ;  /* 0xfffffffc00b89947 */ /* 0x000fec000383ffff */
.L_x_2:
[----:B------:R-:W-:Y:S05]  /*0320*/  WARPSYNC.ALL ;  /* 0x0000000000007948 */ /* 0x000fea0003800000 */
[----:B------:R-:W2:Y:S01]  /*0330*/  SHFL.BFLY PT, R4, R19, 0x4, 0x1f ;  /* 0x0c801f0013047f89 */ /* 0x000ea200000e0000 */
[----:B------:R-:W3:Y:S01]  /*0340*/  LDC.64 R8, c[0x0][0x218] ;  /* 0x00008600ff087b82 */ /* 0x000ee20000000a00 */
[----:B------:R-:W-:Y:S01]  /*0350*/  LOP3.LUT P1, RZ, R10, 0x3c, RZ, 0xc0, !PT ;  /* 0x0000003c0aff7812 */ /* 0x000fe2000782c0ff */
[----:B------:R-:W-:Y:S02]  /*0360*/  IMAD.MOV.U32 R15, RZ, RZ, 0x39800000 ;  /* 0x39800000ff0f7424 */ /* 0x000fe400078e00ff */
[----:B--2---:R-:W-:Y:S01]  /*0370*/  FADD R4, R4, R19 ;  /* 0x0000001304047221 */ /* 0x004fe20000000000 */
[----:B---3--:R-:W-:-:S04]  /*0380*/  IMAD.WIDE R8, R3, 0x4, R8 ;  /* 0x0000000403087825 */ /* 0x008fc800078e0208 */
[----:B------:R-:W2:Y:S01]  /*0390*/  SHFL.BFLY PT, R5, R4, 0x2, 0x1f ;  /* 0x0c401f0004057f89 */ /* 0x000ea200000e0000 */
[----:B------:R-:W3:Y:S01]  /*03a0*/  S2UR UR5, SR_CgaCtaId ;  /* 0x00000000000579c3 */ /* 0x000ee20000008800 */
[----:B--2---:R-:W-:-:S05]  /*03b0*/  FADD R5, R4, R5 ;  /* 0x0000000504057221 */ /* 0x004fca0000000000 */
[----:B-1----:R-:W1:Y:S01]  /*03c0*/  SHFL.BFLY PT, R6, R5, 0x1, 0x1f ;  /* 0x0c201f0005067f89 */ /* 0x002e6200000e0000 */
[----:B------:R-:W-:Y:S02]  /*03d0*/  UMOV UR4, 0x400 ;  /* 0x0000040000047882 */ /* 0x000fe40000000000 */
[----:B---3--:R-:W-:-:S06]  /*03e0*/  UPRMT UR4, UR5, 0x654, UR4 ;  /* 0x0000065405047896 */ /* 0x008fcc0008000004 */
[----:B------:R-:W-:Y:S02]  /*03f0*/  LEA R7, R11, UR4, 0x2 ;  /* 0x000000040b077c11 */ /* 0x000fe4000f8e10ff */
[----:B------:R-:W-:Y:S01]  /*0400*/  LEA R18, R18, UR4, 0x2 ;  /* 0x0000000412127c11 */ /* 0x000fe2000f8e10ff */
[----:B------:R-:W2:Y:S01]  /*0410*/  LDC.64 R10, c[0x0][0x230] ;  /* 0x00008c00ff0a7b82 */ /* 0x000ea20000000a00 */
[----:B-1----:R-:W-:-:S07]  /*0420*/  FADD R12, R5, R6 ;  /* 0x00000006050c7221 */ /* 0x002fce0000000000 */
[----:B------:R-:W1:Y:S01]  /*0430*/  LDC.64 R4, c[0x0][0x210] ;  /* 0x00008400ff047b82 */ /* 0x000e620000000a00 */
[----:B------:R3:W-:Y:S07]  /*0440*/  STS [R7], R12 ;  /* 0x0000000c07007388 */ /* 0x0007ee0000000800 */
[----:B------:R-:W-:Y:S06]  /*0450*/  BAR.SYNC.DEFER_BLOCKING 0x0 ;  /* 0x0000000000007b1d */ /* 0x000fec0000010000 */
[----:B------:R-:W-:-:S02]  /*0460*/  ULDC UR4, c[0x0][0x240] ;  /* 0x0000900000047ab9 */ /* 0x000fc40000000800 */
[----:B---3--:R-:W1:Y:S01]  /*0470*/  LDC.64 R6, c[0x0][0x238] ;  /* 0x00008e00ff067b82 */ /* 0x008e620000000a00 */
[----:B------:R-:W-:Y:S01]  /*0480*/  ISETP.LT.AND P1, PT, R3, UR4, !P1 ;  /* 0x0000000403007c0c */ /* 0x000fe2000cf21270 */
[----:B------:R-:W-:Y:S01]  /*0490*/  FFMA R12, R12, R15, 9.9999997473787516356e-06 ;  /* 0x3727c5ac0c0c7423 */ /* 0x000fe2000000000f */
[----:B--2---:R-:W-:Y:S01]  /*04a0*/  IMAD.WIDE.U32 R2, R2, 0x2, R10 ;  /* 0x0000000202027825 */ /* 0x004fe200078e000a */
[----:B------:R-:W-:-:S03]  /*04b0*/  MOV R11, 0xfffffff8 ;  /* 0xfffffff8000b7802 */ /* 0x000fc60000000f00 */
[----:B------:R-:W-:Y:S01]  /*04c0*/  IMAD.MOV.U32 R10, RZ, RZ, -0x1 ;  /* 0xffffffffff0a7424 */ /* 0x000fe200078e00ff */
[----:B------:R-:W-:Y:S01]  /*04d0*/  MUFU.RSQ R12, R12 ;  /* 0x0000000c000c7308 */ /* 0x000fe20000001400 */
[----:B------:R-:W-:Y:S01]  /*04e0*/  MOV R14, R2 ;  /* 0x00000002000e7202 */ /* 0x000fe20000000f00 */
[----:B------:R-:W2:Y:S02]  /*04f0*/  LDS R18, [R18] ;  /* 0x0000000012127984 */ /* 0x000ea40000000800 */
[----:B--2---:R-:W-:Y:S01]  /*0500*/  FFMA R13, R18, R15, 9.9999997473787516356e-06 ;  /* 0x3727c5ac120d7423 */ /* 0x004fe2000000000f */
[----:B------:R-:W-:-:S05]  /*0510*/  IMAD.MOV.U32 R15, RZ, RZ, R3 ;  /* 0x000000ffff0f7224 */ /* 0x000fca00078e0003 */
[----:B------:R-:W2:Y:S01]  /*0520*/  MUFU.RSQ R13, R13 ;  /* 0x0000000d000d7308 */ /* 0x000ea20000001400 */
[----:B------:R-:W-:Y:S06]  /*0530*/  BAR.SYNC.DEFER_BLOCKING 0x0 ;  /* 0x0000000000007b1d */ /* 0x000fec0000010000 */
[----:B-12---:R2:W-:Y:S02]  /*0540*/  @P1 STG.E desc[UR6][R8.64], R13 ;  /* 0x0000000d08001986 */ /* 0x0065e4000c101906 */
.L_x_4:
[----:B------:R-:W-:Y:S02]  /*0550*/  IADD3 R11, P1, R11, 0x8, RZ ;  /* 0x000000080b0b7810 */ /* 0x000fe40007f3e0ff */
[----:B-12---:R-:W-:Y:S02]  /*0560*/  PRMT R9, RZ, 0x7610, R9 ;  /* 0x00007610ff097816 */ /* 0x006fe40000000009 */
[----:B------:R-:W-:-:S05]  /*0570*/  LOP3.LUT R13, R0, R11, RZ, 0xfc, !PT ;  /* 0x0000000b000d7212 */ /* 0x000fca00078efcff */
[----:B------:R-:W-:-:S05]  /*0580*/  IMAD.WIDE R2, R13, 0x2, R4 ;  /* 0x000000020d027825 */ /* 0x000fca00078e0204 */
[----:B------:R1:W2:Y:S02]  /*0590*/  @!P2 LDG.E.EF.U16 R9, desc[UR6][R2.64] ;  /* 0x000000060209a981 */ /* 0x0002a4000c0e1500 */
[----:B-1----:R-:W-:Y:S01]  /*05a0*/  MOV R2, R14 ;  /* 0x0000000e00027202 */ /* 0x002fe20000000f00 */
[----:B------:R-:W-:-:S05]  /*05b0*/  IMAD.MOV.U32 R3, RZ, RZ, R15 ;  /* 0x000000ffff037224 */ /* 0x000fca00078e000f */
[----:B------:R-:W3:Y:S01]  /*05c0*/  LDG.E.EL.U16 R8, desc[UR6][R2.64] ;  /* 0x0000000602087981 */ /* 0x000ee2000c2e1500 */
[----:B------:R-:W-:Y:S02]  /*05d0*/  IADD3.X R10, RZ, R10, RZ, P1, !PT ;  /* 0x0000000aff0a7210 */ /* 0x000fe40000ffe4ff */
[----:B------:R-:W-:Y:S02]  /*05e0*/  ISETP.GE.U32.AND P1, PT, R11, 0xff8, PT ;  /* 0x00000ff80b00780c */ /* 0x000fe40003f26070 */
[----:B------:R-:W-:Y:S02]  /*05f0*/  IADD3 R14, P3, R14, 0x10, RZ ;  /* 0x000000100e0e7810 */ /* 0x000fe40007f7e0ff */
[----:B------:R-:W-:-:S03]  /*0600*/  ISETP.GE.U32.AND.EX P1, PT, R10, RZ, PT, P1 ;  /* 0x000000ff0a00720c */ /* 0x000fc60003f26110 */
[----:B------:R-:W-:Y:S02]  /*0610*/  IMAD.X R15, RZ, RZ, R15, P3 ;  /* 0x000000ffff0f7224 */ /* 0x000fe400018e060f */
[----:B--2---:R-:W-:-:S05]  /*0620*/  HADD2.F32 R9, -RZ, R9.H0_H0 ;  /* 0x20000009ff097230 */ /* 0x004fca0000004100 */
[----:B------:R-:W-:Y:S01]  /*0630*/  FMUL R9, R12, R9 ;  /* 0x000000090c097220 */ /* 0x000fe20000400000 */
[----:B---3--:R-:W-:-:S05]  /*0640*/  HADD2.F32 R8, -RZ, R8.H0_H0 ;  /* 0x20000008ff087230 */ /* 0x008fca0000004100 */
[----:B------:R-:W-:-:S05]  /*0650*/  FMUL R9, R8, R9 ;  /* 0x0000000908097220 */ /* 0x000fca0000400000 */
[----:B------:R-:W-:Y:S01]  /*0660*/  F2FP.F16.F32.PACK_AB R3, RZ, R9 ;  /* 0x00000009ff03723e */ /* 0x000fe200000000ff */
[----:B------:R-:W-:-:S05]  /*0670*/  IMAD.WIDE R8, R13, 0x2, R6 ;  /* 0x000000020d087825 */ /* 0x000fca00078e0206 */
[----:B------:R1:W-:Y:S01]  /*0680*/  @P0 STG.E.U16 desc[UR6][R8.64], R3 ;  /* 0x0000000308000986 */ /* 0x0003e2000c101506 */
[----:B------:R-:W-:Y:S05]  /*0690*/  @!P1 BRA `(.L_x_4) ;  /* 0xfffffffc00ac9947 */ /* 0x000fea000383ffff */
[----:B------:R-:W-:Y:S05]  /*06a0*/  EXIT ;  /* 0x000000000000794d */ /* 0x000fea0003800000 */
.L_x_5:
[----:B------:R-:W-:-:S00]  /*06b0*/  BRA `(.L_x_5) ;  /* 0xfffffffc00fc7947 */ /* 0x000fc0000383ffff */
[----:B------:R-:W-:-:S00]  /*06c0*/  NOP ;  /* 0x0000000000007918 */ /* 0x000fc00000000000 */
        /* <DEDUP_REMOVED lines=11> */
.L_x_6:


//--------------------- .nv.global.init           --------------------------
	.section	.nv.global.init,"aw",@progbits
.nv.global.init:
	.type		_$_str,@object
	.size		_$_str,(.L_0 - _$_str)
_$_str:
        /*0000*/ 	.byte	0x5f, 0x5f, 0x43, 0x55, 0x44, 0x41, 0x5f, 0x46, 0x54, 0x5a, 0x00
.L_0:


//--------------------- .nv.shared.triton_red_fused__to_copy_add_mean_mul_pow_rsqrt_8 --------------------------
	.section	.nv.shared.triton_red_fused__to_copy_add_mean_mul_pow_rsqrt_8,"aw",@nobits
	.sectionflags	@""
	.align	16
	.zero		1024


//--------------------- .nv.constant0.triton_red_fused__to_copy_add_mean_mul_pow_rsqrt_8 --------------------------
	.section	.nv.constant0.triton_red_fused__to_copy_add_mean_mul_pow_rsqrt_8,"a",@progbits
	.sectionflags	@""
	.align	4
.nv.constant0.triton_red_fused__to_copy_add_mean_mul_pow_rsqrt_8:
	.zero		592
